//
// Generated by NVIDIA NVVM Compiler
//
// Compiler Build ID: CL-36424714
// Cuda compilation tools, release 13.0, V13.0.88
// Based on NVVM 20.0.0
//

.version 9.0
.target sm_100
.address_size 64

	// .globl	_Z6conv2dPiS_
.const .align 4 .b8 kernel[16];
.extern .shared .align 16 .b8 shmem[];

.visible .entry _Z6conv2dPiS_(
	.param .u64 .ptr .align 1 _Z6conv2dPiS__param_0,
	.param .u64 .ptr .align 1 _Z6conv2dPiS__param_1
)
{
	.reg .pred 	%p<7>;
	.reg .b32 	%r<56>;
	.reg .b64 	%rd<15>;

	ld.param.u64 	%rd3, [_Z6conv2dPiS__param_0];
	ld.param.u64 	%rd2, [_Z6conv2dPiS__param_1];
	cvta.to.global.u64 	%rd1, %rd3;
	mov.u32 	%r11, %ctaid.y;
	mov.u32 	%r1, %ntid.y;
	mov.u32 	%r2, %tid.y;
	mad.lo.s32 	%r3, %r11, %r1, %r2;
	mov.u32 	%r12, %ctaid.x;
	mov.u32 	%r4, %ntid.x;
	mov.u32 	%r5, %tid.x;
	mad.lo.s32 	%r6, %r12, %r4, %r5;
	add.s32 	%r7, %r4, 1;
	mad.lo.s32 	%r8, %r3, 11, %r6;
	mul.wide.s32 	%rd4, %r8, 4;
	add.s64 	%rd5, %rd1, %rd4;
	ld.global.u32 	%r13, [%rd5];
	mad.lo.s32 	%r9, %r2, %r4, %r2;
	add.s32 	%r14, %r9, %r5;
	shl.b32 	%r15, %r14, 2;
	mov.u32 	%r16, shmem;
	add.s32 	%r10, %r16, %r15;
	st.shared.u32 	[%r10], %r13;
	setp.ne.s32 	%p1, %r5, 0;
	@%p1 bra 	$L__BB0_2;
	add.s32 	%r17, %r8, %r4;
	mul.wide.u32 	%rd6, %r17, 4;
	add.s64 	%rd7, %rd1, %rd6;
	ld.global.u32 	%r18, [%rd7];
	add.s32 	%r19, %r9, %r4;
	shl.b32 	%r20, %r19, 2;
	add.s32 	%r22, %r16, %r20;
	st.shared.u32 	[%r22], %r18;
$L__BB0_2:
	setp.ne.s32 	%p2, %r2, 0;
	@%p2 bra 	$L__BB0_4;
	mad.lo.s32 	%r23, %r1, 11, %r8;
	mul.wide.u32 	%rd8, %r23, 4;
	add.s64 	%rd9, %rd1, %rd8;
	ld.global.u32 	%r24, [%rd9];
	mad.lo.s32 	%r25, %r7, %r1, %r5;
	shl.b32 	%r26, %r25, 2;
	add.s32 	%r28, %r16, %r26;
	st.shared.u32 	[%r28], %r24;
$L__BB0_4:
	or.b32  	%r29, %r5, %r2;
	setp.ne.s32 	%p3, %r29, 0;
	@%p3 bra 	$L__BB0_6;
	add.s32 	%r30, %r3, %r1;
	add.s32 	%r31, %r6, %r4;
	mad.lo.s32 	%r32, %r30, 11, %r31;
	mul.wide.u32 	%rd10, %r32, 4;
	add.s64 	%rd11, %rd1, %rd10;
	ld.global.u32 	%r33, [%rd11];
	add.s32 	%r34, %r2, %r1;
	add.s32 	%r35, %r4, %r5;
	mad.lo.s32 	%r36, %r34, %r7, %r35;
	shl.b32 	%r37, %r36, 2;
	add.s32 	%r39, %r16, %r37;
	st.shared.u32 	[%r39], %r33;
$L__BB0_6:
	bar.sync 	0;
	setp.gt.s32 	%p4, %r6, 8;
	setp.gt.u32 	%p5, %r3, 8;
	or.pred  	%p6, %p4, %p5;
	@%p6 bra 	$L__BB0_8;
	ld.shared.u32 	%r40, [%r10];
	ld.const.u32 	%r41, [kernel];
	mul.lo.s32 	%r42, %r41, %r40;
	ld.shared.u32 	%r43, [%r10+4];
	ld.const.u32 	%r44, [kernel+4];
	mad.lo.s32 	%r45, %r44, %r43, %r42;
	shl.b32 	%r46, %r7, 2;
	add.s32 	%r47, %r10, %r46;
	ld.shared.u32 	%r48, [%r47];
	ld.const.u32 	%r49, [kernel+8];
	mad.lo.s32 	%r50, %r49, %r48, %r45;
	ld.shared.u32 	%r51, [%r47+4];
	ld.const.u32 	%r52, [kernel+12];
	mad.lo.s32 	%r53, %r52, %r51, %r50;
	shl.b32 	%r54, %r3, 1;
	sub.s32 	%r55, %r8, %r54;
	cvta.to.global.u64 	%rd12, %rd2;
	mul.wide.s32 	%rd13, %r55, 4;
	add.s64 	%rd14, %rd12, %rd13;
	st.global.u32 	[%rd14], %r53;
$L__BB0_8:
	ret;

}


// ===== COMPILED SASS (sm_100) =====

	.target	sm_100

	.elftype	@"ET_EXEC"


//--------------------- .note.nv.tkinfo           --------------------------
	.section	.note.nv.tkinfo,"",@"SHT_NOTE"
	.sectionflags	@"SHF_NOTE_NV_TKINFO"
	.tkinfo
        /*0018*/ 	.word	0x00000002
        /*0030*/ 	.string	""
        /*0030*/ 	.string	"ptxas"
        /*0030*/ 	.string	"Cuda compilation tools, release 13.0, V13.0.88"
        /*0030*/ 	.string	"Build cuda_13.0.r13.0/compiler.36424714_0"
        /*0030*/ 	.string	"-arch sm_100 -m 64 "



//--------------------- .note.nv.cuinfo           --------------------------
	.section	.note.nv.cuinfo,"",@"SHT_NOTE"
	.sectionflags	@"SHF_NOTE_NV_CUINFO"
        /*0018*/ 	.short	0x0002
        /*001a*/ 	.short	0x0064
        /*001c*/ 	.short	0x0082
	.zero		2


//--------------------- .nv.info                  --------------------------
	.section	.nv.info,"",@"SHT_CUDA_INFO"
	.align	4


	//----- nvinfo : EIATTR_REGCOUNT
	.align		4
        /*0000*/ 	.byte	0x04, 0x2f
        /*0002*/ 	.short	(.L_2 - .L_1)
	.align		4
.L_1:
        /*0004*/ 	.word	index@(_Z6conv2dPiS_)
        /*0008*/ 	.word	0x00000016


	//----- nvinfo : EIATTR_FRAME_SIZE
	.align		4
.L_2:
        /*000c*/ 	.byte	0x04, 0x11
        /*000e*/ 	.short	(.L_4 - .L_3)
	.align		4
.L_3:
        /*0010*/ 	.word	index@(_Z6conv2dPiS_)
        /*0014*/ 	.word	0x00000000


	//----- nvinfo : EIATTR_MIN_STACK_SIZE
	.align		4
.L_4:
        /*0018*/ 	.byte	0x04, 0x12
        /*001a*/ 	.short	(.L_6 - .L_5)
	.align		4
.L_5:
        /*001c*/ 	.word	index@(_Z6conv2dPiS_)
        /*0020*/ 	.word	0x00000000
.L_6:


//--------------------- .nv.compat                --------------------------
	.section	.nv.compat,"",@"SHT_CUDA_COMPAT_INFO"
	.align	4
        /*0000*/ 	.byte	0x02, 0x09, 0x00, 0x00, 0x02, 0x02, 0x01, 0x00, 0x02, 0x05, 0x05, 0x00, 0x03, 0x07, 0x01, 0x01
        /*0010*/ 	.byte	0x02, 0x03, 0x00, 0x00, 0x02, 0x06, 0x01, 0x00, 0x04, 0x0b, 0x08, 0x00, 0x09, 0x00, 0x00, 0x00
        /*0020*/ 	.byte	0x00, 0x00, 0x00, 0x00


//--------------------- .nv.info._Z6conv2dPiS_    --------------------------
	.section	.nv.info._Z6conv2dPiS_,"",@"SHT_CUDA_INFO"
	.sectionflags	@""
	.align	4


	//----- nvinfo : EIATTR_CUDA_API_VERSION
	.align		4
        /*0000*/ 	.byte	0x04, 0x37
        /*0002*/ 	.short	(.L_8 - .L_7)
.L_7:
        /*0004*/ 	.word	0x00000082


	//----- nvinfo : EIATTR_KPARAM_INFO
	.align		4
.L_8:
        /*0008*/ 	.byte	0x04, 0x17
        /*000a*/ 	.short	(.L_10 - .L_9)
.L_9:
        /*000c*/ 	.word	0x00000000
        /*0010*/ 	.short	0x0001
        /*0012*/ 	.short	0x0008
        /*0014*/ 	.byte	0x00, 0xf5, 0x21, 0x00


	//----- nvinfo : EIATTR_KPARAM_INFO
	.align		4
.L_10:
        /*0018*/ 	.byte	0x04, 0x17
        /*001a*/ 	.short	(.L_12 - .L_11)
.L_11:
        /*001c*/ 	.word	0x00000000
        /*0020*/ 	.short	0x0000
        /*0022*/ 	.short	0x0000
        /*0024*/ 	.byte	0x00, 0xf5, 0x21, 0x00


	//----- nvinfo : EIATTR_SPARSE_MMA_MASK
	.align		4
.L_12:
        /*0028*/ 	.byte	0x03, 0x50
        /*002a*/ 	.short	0x0000


	//----- nvinfo : EIATTR_MAXREG_COUNT
	.align		4
        /*002c*/ 	.byte	0x03, 0x1b
        /*002e*/ 	.short	0x00ff


	//----- nvinfo : EIATTR_NUM_BARRIERS
	.align		4
        /*0030*/ 	.byte	0x02, 0x4c
        /*0032*/ 	.byte	0x01
	.zero		1


	//----- nvinfo : EIATTR_MERCURY_ISA_VERSION
	.align		4
        /*0034*/ 	.byte	0x03, 0x5f
        /*0036*/ 	.short	0x0101


	//----- nvinfo : EIATTR_VRC_CTA_INIT_COUNT
	.align		4
        /*0038*/ 	.byte	0x02, 0x4a
	.zero		1
	.zero		1


	//----- nvinfo : EIATTR_EXIT_INSTR_OFFSETS
	.align		4
        /*003c*/ 	.byte	0x04, 0x1c
        /*003e*/ 	.short	(.L_14 - .L_13)


	//   ....[0]....
.L_13:
        /*0040*/ 	.word	0x00000320


	//   ....[1]....
        /*0044*/ 	.word	0x00000410


	//----- nvinfo : EIATTR_CBANK_PARAM_SIZE
	.align		4
.L_14:
        /*0048*/ 	.byte	0x03, 0x19
        /*004a*/ 	.short	0x0010


	//----- nvinfo : EIATTR_PARAM_CBANK
	.align		4
        /*004c*/ 	.byte	0x04, 0x0a
        /*004e*/ 	.short	(.L_16 - .L_15)
	.align		4
.L_15:
        /*0050*/ 	.word	index@(.nv.constant0._Z6conv2dPiS_)
        /*0054*/ 	.short	0x0380
        /*0056*/ 	.short	0x0010


	//----- nvinfo : EIATTR_SW_WAR
	.align		4
.L_16:
        /*0058*/ 	.byte	0x04, 0x36
        /*005a*/ 	.short	(.L_18 - .L_17)
.L_17:
        /*005c*/ 	.word	0x00000008
.L_18:


//--------------------- .nv.callgraph             --------------------------
	.section	.nv.callgraph,"",@"SHT_CUDA_CALLGRAPH"
	.align	4
	.sectionentsize	8
	.align		4
        /*0000*/ 	.word	0x00000000
	.align		4
        /*0004*/ 	.word	0xffffffff
	.align		4
        /*0008*/ 	.word	0x00000000
	.align		4
        /*000c*/ 	.word	0xfffffffe
	.align		4
        /*0010*/ 	.word	0x00000000
	.align		4
        /*0014*/ 	.word	0xfffffffd
	.align		4
        /*0018*/ 	.word	0x00000000
	.align		4
        /*001c*/ 	.word	0xfffffffc


//--------------------- .nv.constant3             --------------------------
	.section	.nv.constant3,"a",@progbits
	.align	4
.nv.constant3:
	.type		kernel,@object
	.size		kernel,(.L_0 - kernel)
kernel:
	.zero		16
.L_0:


//--------------------- .text._Z6conv2dPiS_       --------------------------
	.section	.text._Z6conv2dPiS_,"ax",@progbits
	.align	128
        .global         _Z6conv2dPiS_
        .type           _Z6conv2dPiS_,@function
        .size           _Z6conv2dPiS_,(.L_x_1 - _Z6conv2dPiS_)
        .other          _Z6conv2dPiS_,@"STO_CUDA_ENTRY STV_DEFAULT"
_Z6conv2dPiS_:
.text._Z6conv2dPiS_:
[----:B------:R-:W-:Y:S01]  /*0000*/  LDC R1, c[0x0][0x37c] ;  /* 0x0000df00ff017b82 */ /* 0x000fe20000000800 */
[----:B------:R-:W0:Y:S07]  /*0010*/  S2R R19, SR_TID.Y ;  /* 0x0000000000137919 */ /* 0x000e2e0000002200 */
[----:B------:R-:W1:Y:S01]  /*0020*/  LDC R6, c[0x0][0x364] ;  /* 0x0000d900ff067b82 */ /* 0x000e620000000800 */
[----:B------:R-:W2:Y:S01]  /*0030*/  LDCU.64 UR6, c[0x0][0x358] ;  /* 0x00006b00ff0677ac */ /* 0x000ea20008000a00 */
[----:B------:R-:W3:Y:S06]  /*0040*/  S2R R9, SR_TID.X ;  /* 0x0000000000097919 */ /* 0x000eec0000002100 */
[----:B------:R-:W1:Y:S08]  /*0050*/  S2UR UR4, SR_CTAID.Y ;  /* 0x00000000000479c3 */ /* 0x000e700000002600 */
[----:B------:R-:W4:Y:S08]  /*0060*/  S2UR UR5, SR_CTAID.X ;  /* 0x00000000000579c3 */ /* 0x000f300000002500 */
[----:B------:R-:W4:Y:S01]  /*0070*/  LDC R2, c[0x0][0x360] ;  /* 0x0000d800ff027b82 */ /* 0x000f220000000800 */
[----:B0-----:R-:W-:-:S07]  /*0080*/  ISETP.NE.AND P2, PT, R19, RZ, PT ;  /* 0x000000ff1300720c */ /* 0x001fce0003f45270 */
[----:B------:R-:W0:Y:S01]  /*0090*/  LDC.64 R4, c[0x0][0x380] ;  /* 0x0000e000ff047b82 */ /* 0x000e220000000a00 */
[----:B-1----:R-:W-:Y:S01]  /*00a0*/  IMAD R0, R6, UR4, R19 ;  /* 0x0000000406007c24 */ /* 0x002fe2000f8e0213 */
[C---:B---3--:R-:W-:Y:S02]  /*00b0*/  LOP3.LUT P1, RZ, R9.reuse, R19, RZ, 0xfc, !PT ;  /* 0x0000001309ff7212 */ /* 0x048fe4000782fcff */
[----:B------:R-:W-:Y:S01]  /*00c0*/  ISETP.NE.AND P3, PT, R9, RZ, PT ;  /* 0x000000ff0900720c */ /* 0x000fe20003f65270 */
[----:B----4-:R-:W-:-:S10]  /*00d0*/  IMAD R7, R2, UR5, R9 ;  /* 0x0000000502077c24 */ /* 0x010fd4000f8e0209 */
[C---:B------:R-:W-:Y:S01]  /*00e0*/  @!P1 IADD3 R8, PT, PT, R0.reuse, R6, RZ ;  /* 0x0000000600089210 */ /* 0x040fe20007ffe0ff */
[----:B------:R-:W-:Y:S01]  /*00f0*/  IMAD R3, R0, 0xb, R7 ;  /* 0x0000000b00037824 */ /* 0x000fe200078e0207 */
[----:B------:R-:W-:-:S03]  /*0100*/  @!P1 IADD3 R11, PT, PT, R7, R2, RZ ;  /* 0x00000002070b9210 */ /* 0x000fc60007ffe0ff */
[----:B------:R-:W-:Y:S01]  /*0110*/  @!P2 IMAD R15, R6, 0xb, R3 ;  /* 0x0000000b060fa824 */ /* 0x000fe200078e0203 */
[C---:B------:R-:W-:Y:S01]  /*0120*/  @!P3 IADD3 R13, PT, PT, R3.reuse, R2, RZ ;  /* 0x00000002030db210 */ /* 0x040fe20007ffe0ff */
[----:B------:R-:W-:Y:S02]  /*0130*/  @!P1 IMAD R17, R8, 0xb, R11 ;  /* 0x0000000b08119824 */ /* 0x000fe400078e020b */
[----:B0-----:R-:W-:-:S04]  /*0140*/  IMAD.WIDE R10, R3, 0x4, R4 ;  /* 0x00000004030a7825 */ /* 0x001fc800078e0204 */
[--C-:B------:R-:W-:Y:S02]  /*0150*/  @!P3 IMAD.WIDE.U32 R12, R13, 0x4, R4.reuse ;  /* 0x000000040d0cb825 */ /* 0x100fe400078e0004 */
[----:B--2---:R-:W2:Y:S02]  /*0160*/  LDG.E R10, desc[UR6][R10.64] ;  /* 0x000000060a0a7981 */ /* 0x004ea4000c1e1900 */
[--C-:B------:R-:W-:Y:S02]  /*0170*/  @!P2 IMAD.WIDE.U32 R14, R15, 0x4, R4.reuse ;  /* 0x000000040f0ea825 */ /* 0x100fe400078e0004 */
[----:B------:R-:W3:Y:S02]  /*0180*/  @!P3 LDG.E R12, desc[UR6][R12.64] ;  /* 0x000000060c0cb981 */ /* 0x000ee4000c1e1900 */
[----:B------:R-:W-:Y:S02]  /*0190*/  @!P1 IMAD.WIDE.U32 R4, R17, 0x4, R4 ;  /* 0x0000000411049825 */ /* 0x000fe400078e0004 */
[----:B------:R-:W4:Y:S04]  /*01a0*/  @!P2 LDG.E R14, desc[UR6][R14.64] ;  /* 0x000000060e0ea981 */ /* 0x000f28000c1e1900 */
[----:B------:R0:W5:Y:S01]  /*01b0*/  @!P1 LDG.E R4, desc[UR6][R4.64] ;  /* 0x0000000604049981 */ /* 0x000162000c1e1900 */
[----:B------:R-:W1:Y:S01]  /*01c0*/  S2UR UR5, SR_CgaCtaId ;  /* 0x00000000000579c3 */ /* 0x000e620000008800 */
[----:B------:R-:W-:Y:S01]  /*01d0*/  IADD3 R18, PT, PT, R2, 0x1, RZ ;  /* 0x0000000102127810 */ /* 0x000fe20007ffe0ff */
[----:B------:R-:W-:Y:S01]  /*01e0*/  IMAD R8, R19, R2, R19 ;  /* 0x0000000213087224 */ /* 0x000fe200078e0213 */
[----:B------:R-:W-:Y:S01]  /*01f0*/  UMOV UR4, 0x400 ;  /* 0x0000040000047882 */ /* 0x000fe20000000000 */
[----:B------:R-:W-:-:S02]  /*0200*/  @!P1 IADD3 R16, PT, PT, R6, R19, RZ ;  /* 0x0000001306109210 */ /* 0x000fc40007ffe0ff */
[-C--:B------:R-:W-:Y:S01]  /*0210*/  @!P1 IADD3 R17, PT, PT, R2, R9.reuse, RZ ;  /* 0x0000000902119210 */ /* 0x080fe20007ffe0ff */
[-C--:B------:R-:W-:Y:S01]  /*0220*/  @!P2 IMAD R6, R6, R18.reuse, R9 ;  /* 0x000000120606a224 */ /* 0x080fe200078e0209 */
[----:B------:R-:W-:Y:S02]  /*0230*/  IADD3 R9, PT, PT, R8, R9, RZ ;  /* 0x0000000908097210 */ /* 0x000fe40007ffe0ff */
[----:B------:R-:W-:Y:S01]  /*0240*/  ISETP.GT.U32.AND P0, PT, R0, 0x8, PT ;  /* 0x000000080000780c */ /* 0x000fe20003f04070 */
[----:B------:R-:W-:Y:S01]  /*0250*/  @!P1 IMAD R16, R16, R18, R17 ;  /* 0x0000001210109224 */ /* 0x000fe200078e0211 */
[----:B------:R-:W-:Y:S02]  /*0260*/  @!P3 IADD3 R8, PT, PT, R8, R2, RZ ;  /* 0x000000020808b210 */ /* 0x000fe40007ffe0ff */
[----:B------:R-:W-:Y:S01]  /*0270*/  ISETP.GT.OR P0, PT, R7, 0x8, P0 ;  /* 0x000000080700780c */ /* 0x000fe20000704670 */
[----:B-1----:R-:W-:-:S06]  /*0280*/  ULEA UR4, UR5, UR4, 0x18 ;  /* 0x0000000405047291 */ /* 0x002fcc000f8ec0ff */
[----:B------:R-:W-:Y:S02]  /*0290*/  LEA R9, R9, UR4, 0x2 ;  /* 0x0000000409097c11 */ /* 0x000fe4000f8e10ff */
[----:B0-----:R-:W-:Y:S02]  /*02a0*/  @!P3 LEA R5, R8, UR4, 0x2 ;  /* 0x000000040805bc11 */ /* 0x001fe4000f8e10ff */
[----:B------:R-:W-:Y:S02]  /*02b0*/  @!P2 LEA R7, R6, UR4, 0x2 ;  /* 0x000000040607ac11 */ /* 0x000fe4000f8e10ff */
[----:B------:R-:W-:Y:S01]  /*02c0*/  @!P1 LEA R11, R16, UR4, 0x2 ;  /* 0x00000004100b9c11 */ /* 0x000fe2000f8e10ff */
[----:B--2---:R0:W-:Y:S04]  /*02d0*/  STS [R9], R10 ;  /* 0x0000000a09007388 */ /* 0x0041e80000000800 */
[----:B---3--:R0:W-:Y:S04]  /*02e0*/  @!P3 STS [R5], R12 ;  /* 0x0000000c0500b388 */ /* 0x0081e80000000800 */
[----:B----4-:R0:W-:Y:S04]  /*02f0*/  @!P2 STS [R7], R14 ;  /* 0x0000000e0700a388 */ /* 0x0101e80000000800 */
[----:B-----5:R0:W-:Y:S01]  /*0300*/  @!P1 STS [R11], R4 ;  /* 0x000000040b009388 */ /* 0x0201e20000000800 */
[----:B------:R-:W-:Y:S06]  /*0310*/  BAR.SYNC.DEFER_BLOCKING 0x0 ;  /* 0x0000000000007b1d */ /* 0x000fec0000010000 */
[----:B------:R-:W-:Y:S05]  /*0320*/  @P0 EXIT ;  /* 0x000000000000094d */ /* 0x000fea0003800000 */
[----:B------:R-:W1:Y:S01]  /*0330*/  LDS R6, [R9] ;  /* 0x0000000009067984 */ /* 0x000e620000000800 */
[----:B------:R-:W-:Y:S01]  /*0340*/  LEA R8, R2, R9, 0x2 ;  /* 0x0000000902087211 */ /* 0x000fe200078e10ff */
[----:B------:R-:W1:Y:S01]  /*0350*/  LDCU.128 UR8, c[0x3][URZ] ;  /* 0x00c00000ff0877ac */ /* 0x000e620008000c00 */
[----:B0-----:R-:W0:Y:S01]  /*0360*/  LDC.64 R4, c[0x0][0x388] ;  /* 0x0000e200ff047b82 */ /* 0x001e220000000a00 */
[----:B------:R-:W2:Y:S01]  /*0370*/  LDS R7, [R9+0x4] ;  /* 0x0000040009077984 */ /* 0x000ea20000000800 */
[----:B------:R-:W-:-:S03]  /*0380*/  IMAD R3, R0, -0x2, R3 ;  /* 0xfffffffe00037824 */ /* 0x000fc600078e0203 */
[----:B------:R-:W3:Y:S04]  /*0390*/  LDS R11, [R8+0x4] ;  /* 0x00000400080b7984 */ /* 0x000ee80000000800 */
[----:B------:R-:W4:Y:S01]  /*03a0*/  LDS R13, [R8+0x8] ;  /* 0x00000800080d7984 */ /* 0x000f220000000800 */
[----:B0-----:R-:W-:-:S04]  /*03b0*/  IMAD.WIDE R2, R3, 0x4, R4 ;  /* 0x0000000403027825 */ /* 0x001fc800078e0204 */
[----:B-1----:R-:W-:-:S04]  /*03c0*/  IMAD R6, R6, UR8, RZ ;  /* 0x0000000806067c24 */ /* 0x002fc8000f8e02ff */
[----:B--2---:R-:W-:-:S04]  /*03d0*/  IMAD R6, R7, UR9, R6 ;  /* 0x0000000907067c24 */ /* 0x004fc8000f8e0206 */
[----:B---3--:R-:W-:-:S04]  /*03e0*/  IMAD R6, R11, UR10, R6 ;  /* 0x0000000a0b067c24 */ /* 0x008fc8000f8e0206 */
[----:B----4-:R-:W-:-:S05]  /*03f0*/  IMAD R13, R13, UR11, R6 ;  /* 0x0000000b0d0d7c24 */ /* 0x010fca000f8e0206 */
[----:B------:R-:W-:Y:S01]  /*0400*/  STG.E desc[UR6][R2.64], R13 ;  /* 0x0000000d02007986 */ /* 0x000fe2000c101906 */
[----:B------:R-:W-:Y:S05]  /*0410*/  EXIT ;  /* 0x000000000000794d */ /* 0x000fea0003800000 */
.L_x_0:
[----:B------:R-:W-:-:S00]  /*0420*/  BRA `(.L_x_0) ;  /* 0xfffffffc00fc7947 */ /* 0x000fc0000383ffff */
[----:B------:R-:W-:-:S00]  /*0430*/  NOP ;  /* 0x0000000000007918 */ /* 0x000fc00000000000 */
        /* <DEDUP_REMOVED lines=12> */
.L_x_1:


//--------------------- .nv.shared._Z6conv2dPiS_  --------------------------
	.section	.nv.shared._Z6conv2dPiS_,"aw",@nobits
	.sectionflags	@""
	.align	16
	.zero		1024


//--------------------- .nv.shared.reserved.0     --------------------------
	.section	.nv.shared.reserved.0,"aw",@nobits
	.weak		__nv_reservedSMEM_offset_0_alias
	.size		__nv_reservedSMEM_offset_0_alias, 0, 64
	.other		__nv_reservedSMEM_offset_0_alias,@"STO_CUDA_RESERVED_SHARED STV_DEFAULT"
__nv_reservedSMEM_offset_0_alias:
	.zero		0
	.zero		64


//--------------------- .nv.constant0._Z6conv2dPiS_ --------------------------
	.section	.nv.constant0._Z6conv2dPiS_,"a",@progbits
	.sectionflags	@""
	.align	4
.nv.constant0._Z6conv2dPiS_:
	.zero		912


//--------------------- SYMBOLS --------------------------

	.type		.nv.reservedSmem.offset0,@object
	.size		.nv.reservedSmem.offset0,0x4
	.type		.nv.reservedSmem.cap,@object
	.size		.nv.reservedSmem.cap,0x4
